	.headerflags	@"EF_CUDA_TEXMODE_UNIFIED EF_CUDA_64BIT_ADDRESS EF_CUDA_ACCELERATORS EF_CUDA_SM90 EF_CUDA_VIRTUAL_SM(EF_CUDA_SM90)"
	.elftype	@"ET_EXEC"


//--------------------- .nv.info                  --------------------------
	.section	.nv.info,"",@"SHT_CUDA_INFO"
	.align	4


	//----- nvinfo : EIATTR_REGCOUNT
	.align		4
        /*0000*/ 	.byte	0x04, 0x2f
        /*0002*/ 	.short	(.L_1 - .L_0)
	.align		4
.L_0:
        /*0004*/ 	.word	index@(triton_poi_fused_cat_2)
        /*0008*/ 	.word	0x00000020


	//----- nvinfo : EIATTR_MIN_STACK_SIZE
	.align		4
.L_1:
        /*000c*/ 	.byte	0x04, 0x12
        /*000e*/ 	.short	(.L_3 - .L_2)
	.align		4
.L_2:
        /*0010*/ 	.word	index@(triton_poi_fused_cat_2)
        /*0014*/ 	.word	0x00000000


	//----- nvinfo : EIATTR_FRAME_SIZE
	.align		4
.L_3:
        /*0018*/ 	.byte	0x04, 0x11
        /*001a*/ 	.short	(.L_5 - .L_4)
	.align		4
.L_4:
        /*001c*/ 	.word	index@(triton_poi_fused_cat_2)
        /*0020*/ 	.word	0x00000000


	//----- nvinfo : EIATTR_MIN_STACK_SIZE
	.align		4
.L_5:
        /*0024*/ 	.byte	0x04, 0x12
        /*0026*/ 	.short	(.L_7 - .L_6)
	.align		4
.L_6:
        /*0028*/ 	.word	index@(triton_poi_fused_cat_2)
        /*002c*/ 	.word	0x00000000
.L_7:


//--------------------- .nv.info.triton_poi_fused_cat_2 --------------------------
	.section	.nv.info.triton_poi_fused_cat_2,"",@"SHT_CUDA_INFO"
	.sectionflags	@""
	.align	4


	//----- nvinfo : EIATTR_CUDA_API_VERSION
	.align		4
        /*0000*/ 	.byte	0x04, 0x37
        /*0002*/ 	.short	(.L_9 - .L_8)
.L_8:
        /*0004*/ 	.word	0x0000007c


	//----- nvinfo : EIATTR_KPARAM_INFO
	.align		4
.L_9:
        /*0008*/ 	.byte	0x04, 0x17
        /*000a*/ 	.short	(.L_11 - .L_10)
.L_10:
        /*000c*/ 	.word	0x00000000
        /*0010*/ 	.short	0x0006
        /*0012*/ 	.short	0x0030
        /*0014*/ 	.byte	0x00, 0xf0, 0x11, 0x00


	//----- nvinfo : EIATTR_KPARAM_INFO
	.align		4
.L_11:
        /*0018*/ 	.byte	0x04, 0x17
        /*001a*/ 	.short	(.L_13 - .L_12)
.L_12:
        /*001c*/ 	.word	0x00000000
        /*0020*/ 	.short	0x0005
        /*0022*/ 	.short	0x0028
        /*0024*/ 	.byte	0x00, 0xf4, 0x21, 0x00


	//----- nvinfo : EIATTR_KPARAM_INFO
	.align		4
.L_13:
        /*0028*/ 	.byte	0x04, 0x17
        /*002a*/ 	.short	(.L_15 - .L_14)
.L_14:
        /*002c*/ 	.word	0x00000000
        /*0030*/ 	.short	0x0004
        /*0032*/ 	.short	0x0020
        /*0034*/ 	.byte	0x00, 0xf4, 0x21, 0x00


	//----- nvinfo : EIATTR_KPARAM_INFO
	.align		4
.L_15:
        /*0038*/ 	.byte	0x04, 0x17
        /*003a*/ 	.short	(.L_17 - .L_16)
.L_16:
        /*003c*/ 	.word	0x00000000
        /*0040*/ 	.short	0x0003
        /*0042*/ 	.short	0x0018
        /*0044*/ 	.byte	0x00, 0xf4, 0x21, 0x00


	//----- nvinfo : EIATTR_KPARAM_INFO
	.align		4
.L_17:
        /*0048*/ 	.byte	0x04, 0x17
        /*004a*/ 	.short	(.L_19 - .L_18)
.L_18:
        /*004c*/ 	.word	0x00000000
        /*0050*/ 	.short	0x0002
        /*0052*/ 	.short	0x0010
        /*0054*/ 	.byte	0x00, 0xf4, 0x21, 0x00


	//----- nvinfo : EIATTR_KPARAM_INFO
	.align		4
.L_19:
        /*0058*/ 	.byte	0x04, 0x17
        /*005a*/ 	.short	(.L_21 - .L_20)
.L_20:
        /*005c*/ 	.word	0x00000000
        /*0060*/ 	.short	0x0001
        /*0062*/ 	.short	0x0008
        /*0064*/ 	.byte	0x00, 0xf4, 0x21, 0x00


	//----- nvinfo : EIATTR_KPARAM_INFO
	.align		4
.L_21:
        /*0068*/ 	.byte	0x04, 0x17
        /*006a*/ 	.short	(.L_23 - .L_22)
.L_22:
        /*006c*/ 	.word	0x00000000
        /*0070*/ 	.short	0x0000
        /*0072*/ 	.short	0x0000
        /*0074*/ 	.byte	0x00, 0xf4, 0x21, 0x00


	//----- nvinfo : EIATTR_SPARSE_MMA_MASK
	.align		4
.L_23:
        /*0078*/ 	.byte	0x03, 0x50
        /*007a*/ 	.short	0x0000


	//----- nvinfo : EIATTR_MAXREG_COUNT
	.align		4
        /*007c*/ 	.byte	0x03, 0x1b
        /*007e*/ 	.short	0x00ff


	//----- nvinfo : EIATTR_EXIT_INSTR_OFFSETS
	.align		4
        /*0080*/ 	.byte	0x04, 0x1c
        /*0082*/ 	.short	(.L_25 - .L_24)


	//   ....[0]....
.L_24:
        /*0084*/ 	.word	0x00000e10


	//----- nvinfo : EIATTR_REQNTID
	.align		4
.L_25:
        /*0088*/ 	.byte	0x04, 0x10
        /*008a*/ 	.short	(.L_27 - .L_26)
.L_26:
        /*008c*/ 	.word	0x00000080
        /*0090*/ 	.word	0x00000001
        /*0094*/ 	.word	0x00000001


	//----- nvinfo : EIATTR_CBANK_PARAM_SIZE
	.align		4
.L_27:
        /*0098*/ 	.byte	0x03, 0x19
        /*009a*/ 	.short	0x0034


	//----- nvinfo : EIATTR_PARAM_CBANK
	.align		4
        /*009c*/ 	.byte	0x04, 0x0a
        /*009e*/ 	.short	(.L_29 - .L_28)
	.align		4
.L_28:
        /*00a0*/ 	.word	index@(.nv.constant0.triton_poi_fused_cat_2)
        /*00a4*/ 	.short	0x0210
        /*00a6*/ 	.short	0x0034


	//----- nvinfo : EIATTR_SW_WAR
	.align		4
.L_29:
        /*00a8*/ 	.byte	0x04, 0x36
        /*00aa*/ 	.short	(.L_31 - .L_30)
.L_30:
        /*00ac*/ 	.word	0x00000008
.L_31:


//--------------------- .nv.callgraph             --------------------------
	.section	.nv.callgraph,"",@"SHT_CUDA_CALLGRAPH"
	.align	4
	.sectionentsize	8
	.align		4
        /*0000*/ 	.word	0x00000000
	.align		4
        /*0004*/ 	.word	0xffffffff
	.align		4
        /*0008*/ 	.word	0x00000000
	.align		4
        /*000c*/ 	.word	0xfffffffe
	.align		4
        /*0010*/ 	.word	0x00000000
	.align		4
        /*0014*/ 	.word	0xfffffffd
	.align		4
        /*0018*/ 	.word	0x00000000
	.align		4
        /*001c*/ 	.word	0xfffffffc


//--------------------- .text.triton_poi_fused_cat_2 --------------------------
	.section	.text.triton_poi_fused_cat_2,"ax",@progbits
	.align	128
        .global         triton_poi_fused_cat_2
        .type           triton_poi_fused_cat_2,@function
        .size           triton_poi_fused_cat_2,(.L_x_1 - triton_poi_fused_cat_2)
        .other          triton_poi_fused_cat_2,@"STO_CUDA_ENTRY STV_DEFAULT"
triton_poi_fused_cat_2:
.text.triton_poi_fused_cat_2:
[----:B------:R-:W-:Y:S01]  /*0000*/  LDC R1, c[0x0][0x28] ;  /* 0x00000a00ff017b82 */ /* 0x000fe20000000800 */
[----:B------:R-:W1:Y:S07]  /*0010*/  S2R R0, SR_TID.X ;  /* 0x0000000000007919 */ /* 0x000e6e0000002100 */
[----:B------:R-:W2:Y:S01]  /*0020*/  LDC.64 R28, c[0x0][0x218] ;  /* 0x00008600ff1c7b82 */ /* 0x000ea20000000a00 */
[----:B------:R-:W-:Y:S01]  /*0030*/  IMAD.MOV.U32 R19, RZ, RZ, RZ ;  /* 0x000000ffff137224 */ /* 0x000fe200078e00ff */
[----:B------:R-:W-:Y:S01]  /*0040*/  ULDC.64 UR4, c[0x0][0x208] ;  /* 0x0000820000047ab9 */ /* 0x000fe20000000a00 */
[----:B------:R-:W3:Y:S01]  /*0050*/  S2R R3, SR_CTAID.X ;  /* 0x0000000000037919 */ /* 0x000ee20000002500 */
[----:B------:R-:W-:-:S02]  /*0060*/  IMAD.MOV.U32 R11, RZ, RZ, RZ ;  /* 0x000000ffff0b7224 */ /* 0x000fc400078e00ff */
[----:B-1----:R-:W-:Y:S01]  /*0070*/  IMAD.SHL.U32 R0, R0, 0x4, RZ ;  /* 0x0000000400007824 */ /* 0x002fe200078e00ff */
[----:B---3--:R-:W-:-:S04]  /*0080*/  SHF.R.S32.HI R21, RZ, 0x15, R3 ;  /* 0x00000015ff157819 */ /* 0x008fc80000011403 */
[----:B------:R-:W-:Y:S02]  /*0090*/  LOP3.LUT R0, R0, 0x1fc, RZ, 0xc0, !PT ;  /* 0x000001fc00007812 */ /* 0x000fe400078ec0ff */
[----:B------:R-:W-:-:S03]  /*00a0*/  SGXT R21, R21, 0x1 ;  /* 0x000000011515781a */ /* 0x000fc60000000200 */
[----:B------:R-:W-:Y:S02]  /*00b0*/  IMAD R22, R3, 0x400, R0 ;  /* 0x0000040003167824 */ /* 0x000fe400078e0200 */
[----:B------:R-:W1:Y:S03]  /*00c0*/  LDC.64 R2, c[0x0][0x220] ;  /* 0x00008800ff027b82 */ /* 0x000e660000000a00 */
[----:B------:R-:W-:Y:S02]  /*00d0*/  LEA.HI R0, R21, R22, RZ, 0xc ;  /* 0x0000001615007211 */ /* 0x000fe400078f60ff */
[----:B------:R-:W-:Y:S02]  /*00e0*/  SHF.R.S32.HI R5, RZ, 0x1f, R22 ;  /* 0x0000001fff057819 */ /* 0x000fe40000011416 */
[----:B------:R-:W-:Y:S02]  /*00f0*/  SHF.R.S32.HI R17, RZ, 0xc, R0 ;  /* 0x0000000cff117819 */ /* 0x000fe40000011400 */
[----:B------:R-:W-:-:S02]  /*0100*/  LOP3.LUT R7, R0, 0xfffff000, RZ, 0xc0, !PT ;  /* 0xfffff00000077812 */ /* 0x000fc400078ec0ff */
[----:B------:R-:W-:Y:S02]  /*0110*/  LEA.HI R4, R17, R17, RZ, 0x7 ;  /* 0x0000001111047211 */ /* 0x000fe400078f38ff */
[----:B------:R-:W-:Y:S01]  /*0120*/  LEA.HI R18, R5, R22, RZ, 0x13 ;  /* 0x0000001605127211 */ /* 0x000fe200078f98ff */
[----:B------:R-:W-:Y:S01]  /*0130*/  IMAD.IADD R14, R22, 0x1, -R7 ;  /* 0x00000001160e7824 */ /* 0x000fe200078e0a07 */
[----:B------:R-:W-:Y:S02]  /*0140*/  LOP3.LUT R4, R4, 0xffffff80, RZ, 0xc0, !PT ;  /* 0xffffff8004047812 */ /* 0x000fe400078ec0ff */
[----:B------:R-:W-:Y:S02]  /*0150*/  CS2R R6, SRZ ;  /* 0x0000000000067805 */ /* 0x000fe4000001ff00 */
[----:B------:R-:W-:Y:S01]  /*0160*/  SHF.R.S32.HI R13, RZ, 0x13, R18 ;  /* 0x00000013ff0d7819 */ /* 0x000fe20000011412 */
[----:B------:R-:W-:Y:S01]  /*0170*/  IMAD.IADD R17, R17, 0x1, -R4 ;  /* 0x0000000111117824 */ /* 0x000fe200078e0a04 */
[----:B------:R-:W-:-:S03]  /*0180*/  CS2R R4, SRZ ;  /* 0x0000000000047805 */ /* 0x000fc6000001ff00 */
[----:B------:R-:W-:Y:S02]  /*0190*/  IMAD R14, R13, 0x20000, R14 ;  /* 0x000200000d0e7824 */ /* 0x000fe400078e020e */
[C---:B------:R-:W-:Y:S01]  /*01a0*/  VIADD R9, R17.reuse, 0xffffffc0 ;  /* 0xffffffc011097836 */ /* 0x040fe20000000000 */
[----:B------:R-:W-:-:S03]  /*01b0*/  LOP3.LUT R0, R17, 0xffffffe0, RZ, 0xc0, !PT ;  /* 0xffffffe011007812 */ /* 0x000fc600078ec0ff */
[C---:B------:R-:W-:Y:S01]  /*01c0*/  IMAD R25, R9.reuse, 0x1000, R14 ;  /* 0x0000100009197824 */ /* 0x040fe200078e020e */
[----:B------:R-:W-:Y:S01]  /*01d0*/  ISETP.NE.AND P0, PT, R0, 0x40, PT ;  /* 0x000000400000780c */ /* 0x000fe20003f05270 */
[----:B-1----:R-:W-:-:S04]  /*01e0*/  IMAD.WIDE R8, R9, 0x4, R2 ;  /* 0x0000000409087825 */ /* 0x002fc800078e0202 */
[----:B--2---:R-:W-:-:S08]  /*01f0*/  IMAD.WIDE R24, R25, 0x4, R28 ;  /* 0x0000000419187825 */ /* 0x004fd000078e021c */
[----:B------:R-:W2:Y:S04]  /*0200*/  @!P0 LDG.E.128 R4, desc[UR4][R24.64] ;  /* 0x0000000418048981 */ /* 0x000ea8000c1e1d00 */
[----:B------:R-:W3:Y:S01]  /*0210*/  @!P0 LDG.E.EL R19, desc[UR4][R8.64] ;  /* 0x0000000408138981 */ /* 0x000ee2000c2e1900 */
[----:B------:R-:W-:-:S03]  /*0220*/  IMAD.MOV.U32 R15, RZ, RZ, RZ ;  /* 0x000000ffff0f7224 */ /* 0x000fc600078e00ff */
[----:B------:R-:W4:Y:S04]  /*0230*/  @!P0 LDG.E.EL R11, desc[UR4][R8.64] ;  /* 0x00000004080b8981 */ /* 0x000f28000c2e1900 */
[----:B------:R-:W5:Y:S01]  /*0240*/  @!P0 LDG.E.EL R15, desc[UR4][R8.64] ;  /* 0x00000004080f8981 */ /* 0x000f62000c2e1900 */
[----:B------:R-:W-:-:S06]  /*0250*/  IMAD.MOV.U32 R16, RZ, RZ, RZ ;  /* 0x000000ffff107224 */ /* 0x000fcc00078e00ff */
[----:B------:R1:W5:Y:S01]  /*0260*/  @!P0 LDG.E.EL R16, desc[UR4][R8.64] ;  /* 0x0000000408108981 */ /* 0x000362000c2e1900 */
[----:B------:R-:W-:-:S05]  /*0270*/  VIADD R12, R22, 0x200 ;  /* 0x00000200160c7836 */ /* 0x000fca0000000000 */
[----:B------:R-:W-:-:S04]  /*0280*/  LEA.HI R0, R21, R12, RZ, 0xc ;  /* 0x0000000c15007211 */ /* 0x000fc800078f60ff */
[----:B------:R-:W-:-:S04]  /*0290*/  SHF.R.S32.HI R23, RZ, 0xc, R0 ;  /* 0x0000000cff177819 */ /* 0x000fc80000011400 */
[----:B------:R-:W-:-:S04]  /*02a0*/  LEA.HI R10, R23, R23, RZ, 0x7 ;  /* 0x00000017170a7211 */ /* 0x000fc800078f38ff */
[----:B------:R-:W-:Y:S02]  /*02b0*/  LOP3.LUT R10, R10, 0xffffff80, RZ, 0xc0, !PT ;  /* 0xffffff800a0a7812 */ /* 0x000fe400078ec0ff */
[----:B------:R-:W-:-:S03]  /*02c0*/  SHF.R.S32.HI R21, RZ, 0x1f, R12 ;  /* 0x0000001fff157819 */ /* 0x000fc6000001140c */
[----:B------:R-:W-:Y:S01]  /*02d0*/  IMAD.IADD R23, R23, 0x1, -R10 ;  /* 0x0000000117177824 */ /* 0x000fe200078e0a0a */
[----:B------:R-:W-:Y:S02]  /*02e0*/  LEA.HI R21, R21, R12, RZ, 0x13 ;  /* 0x0000000c15157211 */ /* 0x000fe400078f98ff */
[----:B------:R-:W-:Y:S02]  /*02f0*/  LOP3.LUT R27, R0, 0xfffff000, RZ, 0xc0, !PT ;  /* 0xfffff000001b7812 */ /* 0x000fe400078ec0ff */
[----:B------:R-:W-:Y:S02]  /*0300*/  LOP3.LUT R10, R23, 0xffffffe0, RZ, 0xc0, !PT ;  /* 0xffffffe0170a7812 */ /* 0x000fe400078ec0ff */
[----:B-1----:R-:W-:Y:S02]  /*0310*/  LOP3.LUT R9, R21, 0xfff80000, RZ, 0xc0, !PT ;  /* 0xfff8000015097812 */ /* 0x002fe400078ec0ff */
[----:B------:R-:W-:Y:S01]  /*0320*/  ISETP.NE.AND P2, PT, R10, 0x40, PT ;  /* 0x000000400a00780c */ /* 0x000fe20003f45270 */
[----:B------:R-:W-:Y:S01]  /*0330*/  IMAD.IADD R20, R12, 0x1, -R27 ;  /* 0x000000010c147824 */ /* 0x000fe200078e0a1b */
[----:B------:R-:W-:Y:S01]  /*0340*/  SHF.R.S32.HI R27, RZ, 0x13, R21 ;  /* 0x00000013ff1b7819 */ /* 0x000fe20000011415 */
[----:B------:R-:W-:Y:S01]  /*0350*/  VIADD R25, R23, 0xffffffc0 ;  /* 0xffffffc017197836 */ /* 0x000fe20000000000 */
[----:B------:R-:W-:Y:S01]  /*0360*/  LOP3.LUT R24, R18, 0xfff80000, RZ, 0xc0, !PT ;  /* 0xfff8000012187812 */ /* 0x000fe200078ec0ff */
[----:B------:R-:W-:Y:S01]  /*0370*/  IMAD.IADD R12, R12, 0x1, -R9 ;  /* 0x000000010c0c7824 */ /* 0x000fe200078e0a09 */
[----:B------:R-:W-:Y:S01]  /*0380*/  CS2R R8, SRZ ;  /* 0x0000000000087805 */ /* 0x000fe2000001ff00 */
[----:B------:R-:W-:-:S02]  /*0390*/  IMAD.MOV.U32 R10, RZ, RZ, RZ ;  /* 0x000000ffff0a7224 */ /* 0x000fc400078e00ff */
[----:B------:R-:W-:Y:S02]  /*03a0*/  IMAD.MOV.U32 R0, RZ, RZ, RZ ;  /* 0x000000ffff007224 */ /* 0x000fe400078e00ff */
[----:B------:R-:W-:-:S04]  /*03b0*/  IMAD.WIDE R2, R25, 0x4, R2 ;  /* 0x0000000419027825 */ /* 0x000fc800078e0202 */
[----:B------:R-:W-:Y:S01]  /*03c0*/  IMAD R18, R27, 0x20000, R20 ;  /* 0x000200001b127824 */ /* 0x000fe200078e0214 */
[----:B------:R-:W5:Y:S01]  /*03d0*/  @!P2 LDG.E.EL R10, desc[UR4][R2.64] ;  /* 0x00000004020aa981 */ /* 0x000f62000c2e1900 */
[----:B------:R-:W1:Y:S03]  /*03e0*/  LDC.64 R20, c[0x0][0x230] ;  /* 0x00008c00ff147b82 */ /* 0x000e660000000a00 */
[----:B------:R-:W5:Y:S04]  /*03f0*/  @!P2 LDG.E.EL R0, desc[UR4][R2.64] ;  /* 0x000000040200a981 */ /* 0x000f68000c2e1900 */
[----:B------:R-:W5:Y:S04]  /*0400*/  @!P2 LDG.E.EL R9, desc[UR4][R2.64] ;  /* 0x000000040209a981 */ /* 0x000f68000c2e1900 */
[----:B------:R3:W5:Y:S01]  /*0410*/  @!P2 LDG.E.EL R8, desc[UR4][R2.64] ;  /* 0x000000040208a981 */ /* 0x000762000c2e1900 */
[----:B------:R-:W-:Y:S01]  /*0420*/  ISETP.GT.AND P1, PT, R17, 0x5f, PT ;  /* 0x0000005f1100780c */ /* 0x000fe20003f24270 */
[----:B------:R-:W-:-:S02]  /*0430*/  IMAD.IADD R24, R22, 0x1, -R24 ;  /* 0x0000000116187824 */ /* 0x000fc400078e0a18 */
[----:B------:R-:W-:Y:S02]  /*0440*/  IMAD R25, R25, 0x1000, R18 ;  /* 0x0000100019197824 */ /* 0x000fe400078e0212 */
[----:B------:R-:W-:Y:S02]  /*0450*/  IMAD R13, R13, 0x40000, R24 ;  /* 0x000400000d0d7824 */ /* 0x000fe400078e0218 */
[----:B------:R-:W-:Y:S01]  /*0460*/  IMAD R12, R27, 0x40000, R12 ;  /* 0x000400001b0c7824 */ /* 0x000fe200078e020c */
[----:B------:R-:W-:Y:S01]  /*0470*/  CS2R R26, SRZ ;  /* 0x00000000001a7805 */ /* 0x000fe2000001ff00 */
[----:B------:R-:W-:Y:S01]  /*0480*/  IMAD.WIDE R28, R25, 0x4, R28 ;  /* 0x00000004191c7825 */ /* 0x000fe200078e021c */
[----:B------:R-:W-:Y:S02]  /*0490*/  CS2R R24, SRZ ;  /* 0x0000000000187805 */ /* 0x000fe4000001ff00 */
[----:B------:R-:W-:Y:S02]  /*04a0*/  ISETP.GT.AND P4, PT, R23, 0x5f, PT ;  /* 0x0000005f1700780c */ /* 0x000fe40003f84270 */
[----:B------:R-:W-:-:S02]  /*04b0*/  ISETP.GE.AND P3, PT, R17, 0x40, PT ;  /* 0x000000401100780c */ /* 0x000fc40003f66270 */
[----:B--2---:R-:W-:Y:S02]  /*04c0*/  SEL R7, R7, RZ, !P0 ;  /* 0x000000ff07077207 */ /* 0x004fe40004000000 */
[----:B---3--:R-:W-:-:S04]  /*04d0*/  SEL R2, R19, RZ, !P0 ;  /* 0x000000ff13027207 */ /* 0x008fc80004000000 */
[----:B------:R-:W-:Y:S02]  /*04e0*/  FSETP.GT.AND P5, PT, R7, -R2, PT ;  /* 0x800000020700720b */ /* 0x000fe40003fa4000 */
[----:B----4-:R-:W-:Y:S02]  /*04f0*/  SEL R11, R11, RZ, !P0 ;  /* 0x000000ff0b0b7207 */ /* 0x010fe40004000000 */
[----:B------:R-:W-:Y:S01]  /*0500*/  SEL R6, R6, RZ, !P0 ;  /* 0x000000ff06067207 */ /* 0x000fe20004000000 */
[----:B------:R-:W-:-:S03]  /*0510*/  FADD R2, R7, R2 ;  /* 0x0000000207027221 */ /* 0x000fc60000000000 */
[C---:B------:R-:W-:Y:S02]  /*0520*/  FSETP.GT.AND P6, PT, R6.reuse, -R11, PT ;  /* 0x8000000b0600720b */ /* 0x040fe40003fc4000 */
[----:B-----5:R-:W-:Y:S02]  /*0530*/  SEL R15, R15, RZ, !P0 ;  /* 0x000000ff0f0f7207 */ /* 0x020fe40004000000 */
[----:B------:R-:W-:Y:S01]  /*0540*/  SEL R5, R5, RZ, !P0 ;  /* 0x000000ff05057207 */ /* 0x000fe20004000000 */
[----:B------:R-:W-:Y:S01]  /*0550*/  FADD R3, R6, R11 ;  /* 0x0000000b06037221 */ /* 0x000fe20000000000 */
[----:B------:R-:W-:Y:S02]  /*0560*/  IMAD R11, R17, 0x1000, R14 ;  /* 0x00001000110b7824 */ /* 0x000fe400078e020e */
[----:B------:R-:W-:Y:S01]  /*0570*/  @!P5 FMUL R2, R2, 0.20000000298023223877 ;  /* 0x3e4ccccd0202d820 */ /* 0x000fe20000400000 */
[----:B------:R-:W-:Y:S01]  /*0580*/  IMAD.MOV.U32 R14, RZ, RZ, RZ ;  /* 0x000000ffff0e7224 */ /* 0x000fe200078e00ff */
[----:B------:R-:W-:Y:S01]  /*0590*/  FSETP.GT.AND P5, PT, R5, -R15, PT ;  /* 0x8000000f0500720b */ /* 0x000fe20003fa4000 */
[----:B-1----:R-:W-:-:S04]  /*05a0*/  IMAD.WIDE R6, R17, 0x4, R20 ;  /* 0x0000000411067825 */ /* 0x002fc800078e0214 */
[----:B------:R-:W-:Y:S01]  /*05b0*/  FADD R17, R5, R15 ;  /* 0x0000000f05117221 */ /* 0x000fe20000000000 */
[----:B------:R-:W-:Y:S01]  /*05c0*/  @!P6 FMUL R3, R3, 0.20000000298023223877 ;  /* 0x3e4ccccd0303e820 */ /* 0x000fe20000400000 */
[C---:B------:R-:W-:Y:S01]  /*05d0*/  IMAD R19, R23.reuse, 0x1000, R18 ;  /* 0x0000100017137824 */ /* 0x040fe200078e0212 */
[----:B------:R-:W2:Y:S01]  /*05e0*/  @P1 LDG.E.EL R27, desc[UR4][R6.64+-0x180] ;  /* 0xfffe8004061b1981 */ /* 0x000ea2000c2e1900 */
[----:B------:R-:W-:Y:S01]  /*05f0*/  ISETP.GE.AND P6, PT, R23, 0x40, PT ;  /* 0x000000401700780c */ /* 0x000fe20003fc6270 */
[----:B------:R-:W-:Y:S02]  /*0600*/  IMAD.MOV.U32 R15, RZ, RZ, RZ ;  /* 0x000000ffff0f7224 */ /* 0x000fe400078e00ff */
[----:B------:R-:W3:Y:S01]  /*0610*/  @P1 LDG.E.EL R24, desc[UR4][R6.64+-0x180] ;  /* 0xfffe800406181981 */ /* 0x000ee2000c2e1900 */
[----:B------:R-:W-:-:S03]  /*0620*/  SEL R4, R4, RZ, !P0 ;  /* 0x000000ff04047207 */ /* 0x000fc60004000000 */
[----:B------:R-:W4:Y:S01]  /*0630*/  @P1 LDG.E.EL R26, desc[UR4][R6.64+-0x180] ;  /* 0xfffe8004061a1981 */ /* 0x000f22000c2e1900 */
[----:B------:R-:W-:-:S03]  /*0640*/  SEL R5, R16, RZ, !P0 ;  /* 0x000000ff10057207 */ /* 0x000fc60004000000 */
[----:B------:R1:W5:Y:S01]  /*0650*/  @P1 LDG.E.EL R14, desc[UR4][R6.64+-0x180] ;  /* 0xfffe8004060e1981 */ /* 0x000362000c2e1900 */
[----:B------:R-:W-:Y:S01]  /*0660*/  @!P5 FMUL R17, R17, 0.20000000298023223877 ;  /* 0x3e4ccccd1111d820 */ /* 0x000fe20000400000 */
[----:B------:R-:W-:Y:S01]  /*0670*/  FSETP.GT.AND P5, PT, R4, -R5, PT ;  /* 0x800000050400720b */ /* 0x000fe20003fa4000 */
[----:B-1----:R-:W-:-:S04]  /*0680*/  IMAD.WIDE R6, R23, 0x4, R20 ;  /* 0x0000000417067825 */ /* 0x002fc800078e0214 */
[----:B------:R-:W-:Y:S01]  /*0690*/  IMAD.MOV.U32 R23, RZ, RZ, RZ ;  /* 0x000000ffff177224 */ /* 0x000fe200078e00ff */
[----:B------:R-:W2:Y:S01]  /*06a0*/  @P4 LDG.E.EL R25, desc[UR4][R6.64+-0x180] ;  /* 0xfffe800406194981 */ /* 0x000ea2000c2e1900 */
[----:B------:R-:W-:Y:S02]  /*06b0*/  IMAD.MOV.U32 R21, RZ, RZ, RZ ;  /* 0x000000ffff157224 */ /* 0x000fe400078e00ff */
[----:B------:R-:W-:Y:S01]  /*06c0*/  FADD R20, R4, R5 ;  /* 0x0000000504147221 */ /* 0x000fe20000000000 */
[----:B------:R-:W-:Y:S01]  /*06d0*/  CS2R R4, SRZ ;  /* 0x0000000000047805 */ /* 0x000fe2000001ff00 */
[----:B------:R-:W2:Y:S04]  /*06e0*/  @P4 LDG.E.EL R15, desc[UR4][R6.64+-0x180] ;  /* 0xfffe8004060f4981 */ /* 0x000ea8000c2e1900 */
[----:B------:R-:W2:Y:S04]  /*06f0*/  @P4 LDG.E.EL R23, desc[UR4][R6.64+-0x180] ;  /* 0xfffe800406174981 */ /* 0x000ea8000c2e1900 */
[----:B------:R1:W2:Y:S02]  /*0700*/  @P4 LDG.E.EL R21, desc[UR4][R6.64+-0x180] ;  /* 0xfffe800406154981 */ /* 0x0002a4000c2e1900 */
[----:B-1----:R-:W-:-:S06]  /*0710*/  CS2R R6, SRZ ;  /* 0x0000000000067805 */ /* 0x002fcc000001ff00 */
[----:B------:R1:W2:Y:S01]  /*0720*/  @!P2 LDG.E.128 R4, desc[UR4][R28.64] ;  /* 0x000000041c04a981 */ /* 0x0002a2000c1e1d00 */
[----:B------:R-:W-:Y:S01]  /*0730*/  SEL R0, R0, RZ, !P2 ;  /* 0x000000ff00007207 */ /* 0x000fe20005000000 */
[----:B------:R-:W-:Y:S01]  /*0740*/  @!P5 FMUL R20, R20, 0.20000000298023223877 ;  /* 0x3e4ccccd1414d820 */ /* 0x000fe20000400000 */
[----:B------:R-:W-:Y:S01]  /*0750*/  SEL R9, R9, RZ, !P2 ;  /* 0x000000ff09097207 */ /* 0x000fe20005000000 */
[----:B-1----:R-:W1:Y:S01]  /*0760*/  LDC.64 R28, c[0x0][0x228] ;  /* 0x00008a00ff1c7b82 */ /* 0x002e620000000a00 */
[----:B--2---:R-:W-:-:S04]  /*0770*/  SEL R5, R5, RZ, !P2 ;  /* 0x000000ff05057207 */ /* 0x004fc80005000000 */
[C---:B------:R-:W-:Y:S01]  /*0780*/  FSETP.GT.AND P5, PT, R5.reuse, -R0, PT ;  /* 0x800000000500720b */ /* 0x040fe20003fa4000 */
[----:B------:R-:W-:Y:S01]  /*0790*/  FADD R0, R5, R0 ;  /* 0x0000000005007221 */ /* 0x000fe20000000000 */
[----:B------:R-:W-:Y:S02]  /*07a0*/  SEL R5, R10, RZ, !P2 ;  /* 0x000000ff0a057207 */ /* 0x000fe40005000000 */
[----:B------:R-:W-:-:S09]  /*07b0*/  SEL R4, R4, RZ, !P2 ;  /* 0x000000ff04047207 */ /* 0x000fd20005000000 */
[----:B------:R-:W-:Y:S01]  /*07c0*/  @!P5 FMUL R0, R0, 0.20000000298023223877 ;  /* 0x3e4ccccd0000d820 */ /* 0x000fe20000400000 */
[C---:B------:R-:W-:Y:S01]  /*07d0*/  FSETP.GT.AND P5, PT, R4.reuse, -R5, PT ;  /* 0x800000050400720b */ /* 0x040fe20003fa4000 */
[----:B------:R-:W-:Y:S01]  /*07e0*/  FADD R16, R4, R5 ;  /* 0x0000000504107221 */ /* 0x000fe20000000000 */
[----:B------:R-:W-:-:S11]  /*07f0*/  SEL R6, R6, RZ, !P2 ;  /* 0x000000ff06067207 */ /* 0x000fd60005000000 */
[----:B------:R-:W-:Y:S01]  /*0800*/  @!P5 FMUL R16, R16, 0.20000000298023223877 ;  /* 0x3e4ccccd1010d820 */ /* 0x000fe20000400000 */
[C---:B------:R-:W-:Y:S01]  /*0810*/  FSETP.GT.AND P5, PT, R6.reuse, -R9, PT ;  /* 0x800000090600720b */ /* 0x040fe20003fa4000 */
[----:B------:R-:W-:Y:S01]  /*0820*/  FADD R18, R6, R9 ;  /* 0x0000000906127221 */ /* 0x000fe20000000000 */
[----:B------:R-:W-:Y:S02]  /*0830*/  SEL R4, R7, RZ, !P2 ;  /* 0x000000ff07047207 */ /* 0x000fe40005000000 */
[----:B------:R-:W-:Y:S01]  /*0840*/  SEL R9, R8, RZ, !P2 ;  /* 0x000000ff08097207 */ /* 0x000fe20005000000 */
[----:B------:R-:W-:Y:S02]  /*0850*/  VIADD R5, R11, 0xfffa0000 ;  /* 0xfffa00000b057836 */ /* 0x000fe40000000000 */
[----:B------:R-:W-:Y:S01]  /*0860*/  VIADD R7, R19, 0xfffa0000 ;  /* 0xfffa000013077836 */ /* 0x000fe20000000000 */
[----:B------:R-:W-:Y:S01]  /*0870*/  CS2R R10, SRZ ;  /* 0x00000000000a7805 */ /* 0x000fe2000001ff00 */
[----:B------:R-:W-:-:S04]  /*0880*/  FADD R19, R4, R9 ;  /* 0x0000000904137221 */ /* 0x000fc80000000000 */
[----:B------:R-:W-:Y:S01]  /*0890*/  @!P5 FMUL R18, R18, 0.20000000298023223877 ;  /* 0x3e4ccccd1212d820 */ /* 0x000fe20000400000 */
[----:B------:R-:W-:Y:S02]  /*08a0*/  FSETP.GT.AND P5, PT, R4, -R9, PT ;  /* 0x800000090400720b */ /* 0x000fe40003fa4000 */
[----:B------:R-:W-:Y:S01]  /*08b0*/  CS2R R8, SRZ ;  /* 0x0000000000087805 */ /* 0x000fe2000001ff00 */
[----:B-1----:R-:W-:-:S05]  /*08c0*/  IMAD.WIDE R4, R5, 0x4, R28 ;  /* 0x0000000405047825 */ /* 0x002fca00078e021c */
[----:B------:R4:W2:Y:S01]  /*08d0*/  @P1 LDG.E.128 R8, desc[UR4][R4.64] ;  /* 0x0000000404081981 */ /* 0x0008a2000c1e1d00 */
[----:B------:R-:W-:-:S04]  /*08e0*/  SEL R27, R27, RZ, P1 ;  /* 0x000000ff1b1b7207 */ /* 0x000fc80000800000 */
[----:B------:R-:W-:Y:S01]  /*08f0*/  @!P5 FMUL R19, R19, 0.20000000298023223877 ;  /* 0x3e4ccccd1313d820 */ /* 0x000fe20000400000 */
[----:B---3--:R-:W-:Y:S02]  /*0900*/  SEL R24, R24, RZ, P1 ;  /* 0x000000ff18187207 */ /* 0x008fe40000800000 */
[----:B----4-:R-:W-:Y:S01]  /*0910*/  SEL R5, R26, RZ, P1 ;  /* 0x000000ff1a057207 */ /* 0x010fe20000800000 */
[----:B------:R-:W-:Y:S01]  /*0920*/  IMAD.WIDE R28, R7, 0x4, R28 ;  /* 0x00000004071c7825 */ /* 0x000fe200078e021c */
[----:B------:R-:W-:Y:S02]  /*0930*/  CS2R R6, SRZ ;  /* 0x0000000000067805 */ /* 0x000fe4000001ff00 */
[----:B--2---:R-:W-:-:S04]  /*0940*/  SEL R8, R8, RZ, P1 ;  /* 0x000000ff08087207 */ /* 0x004fc80000800000 */
[C---:B------:R-:W-:Y:S01]  /*0950*/  FSETP.GT.AND P5, PT, R8.reuse, -R27, PT ;  /* 0x8000001b0800720b */ /* 0x040fe20003fa4000 */
[----:B------:R-:W-:Y:S01]  /*0960*/  FADD R8, R8, R27 ;  /* 0x0000001b08087221 */ /* 0x000fe20000000000 */
[----:B------:R-:W-:-:S11]  /*0970*/  SEL R9, R9, RZ, P1 ;  /* 0x000000ff09097207 */ /* 0x000fd60000800000 */
[----:B------:R-:W-:Y:S01]  /*0980*/  @!P5 FMUL R8, R8, 0.20000000298023223877 ;  /* 0x3e4ccccd0808d820 */ /* 0x000fe20000400000 */
[C---:B------:R-:W-:Y:S01]  /*0990*/  FSETP.GT.AND P5, PT, R9.reuse, -R24, PT ;  /* 0x800000180900720b */ /* 0x040fe20003fa4000 */
[----:B------:R-:W-:Y:S01]  /*09a0*/  FADD R9, R9, R24 ;  /* 0x0000001809097221 */ /* 0x000fe20000000000 */
[----:B------:R-:W-:-:S05]  /*09b0*/  SEL R10, R10, RZ, P1 ;  /* 0x000000ff0a0a7207 */ /* 0x000fca0000800000 */
[----:B------:R-:W-:-:S06]  /*09c0*/  FADD R24, R10, R5 ;  /* 0x000000050a187221 */ /* 0x000fcc0000000000 */
[----:B------:R-:W-:Y:S01]  /*09d0*/  @!P5 FMUL R9, R9, 0.20000000298023223877 ;  /* 0x3e4ccccd0909d820 */ /* 0x000fe20000400000 */
[----:B------:R-:W-:Y:S02]  /*09e0*/  FSETP.GT.AND P5, PT, R10, -R5, PT ;  /* 0x800000050a00720b */ /* 0x000fe40003fa4000 */
[----:B------:R-:W-:-:S06]  /*09f0*/  CS2R R4, SRZ ;  /* 0x0000000000047805 */ /* 0x000fcc000001ff00 */
[----:B------:R1:W2:Y:S01]  /*0a00*/  @P4 LDG.E.128 R4, desc[UR4][R28.64] ;  /* 0x000000041c044981 */ /* 0x0002a2000c1e1d00 */
[----:B------:R-:W-:Y:S02]  /*0a10*/  SEL R11, R11, RZ, P1 ;  /* 0x000000ff0b0b7207 */ /* 0x000fe40000800000 */
[----:B-----5:R-:W-:Y:S02]  /*0a20*/  SEL R14, R14, RZ, P1 ;  /* 0x000000ff0e0e7207 */ /* 0x020fe40000800000 */
[----:B------:R-:W-:Y:S02]  /*0a30*/  @!P5 FMUL R24, R24, 0.20000000298023223877 ;  /* 0x3e4ccccd1818d820 */ /* 0x000fe40000400000 */
[C---:B------:R-:W-:Y:S01]  /*0a40*/  FSETP.GT.AND P5, PT, R11.reuse, -R14, PT ;  /* 0x8000000e0b00720b */ /* 0x040fe20003fa4000 */
[----:B------:R-:W-:Y:S01]  /*0a50*/  FADD R26, R11, R14 ;  /* 0x0000000e0b1a7221 */ /* 0x000fe20000000000 */
[----:B-1----:R-:W1:Y:S01]  /*0a60*/  LDC.64 R28, c[0x0][0x210] ;  /* 0x00008400ff1c7b82 */ /* 0x002e620000000a00 */
[----:B------:R-:W-:-:S10]  /*0a70*/  SEL R25, R25, RZ, P4 ;  /* 0x000000ff19197207 */ /* 0x000fd40002000000 */
[----:B------:R-:W-:Y:S01]  /*0a80*/  @!P5 FMUL R26, R26, 0.20000000298023223877 ;  /* 0x3e4ccccd1a1ad820 */ /* 0x000fe20000400000 */
[----:B------:R-:W-:Y:S02]  /*0a90*/  SEL R10, R15, RZ, P4 ;  /* 0x000000ff0f0a7207 */ /* 0x000fe40002000000 */
[----:B------:R-:W-:Y:S02]  /*0aa0*/  @P0 FSEL R20, R8, RZ, P1 ;  /* 0x000000ff08140208 */ /* 0x000fe40000800000 */
[----:B------:R-:W-:Y:S02]  /*0ab0*/  @P0 FSEL R17, R9, RZ, P1 ;  /* 0x000000ff09110208 */ /* 0x000fe40000800000 */
[----:B------:R-:W-:Y:S01]  /*0ac0*/  CS2R R8, SRZ ;  /* 0x0000000000087805 */ /* 0x000fe2000001ff00 */
[----:B-1----:R-:W-:-:S04]  /*0ad0*/  IMAD.WIDE R14, R13, 0x4, R28 ;  /* 0x000000040d0e7825 */ /* 0x002fc800078e021c */
        /* <DEDUP_REMOVED lines=9> */
[----:B------:R-:W-:-:S06]  /*0b70*/  CS2R R10, SRZ ;  /* 0x00000000000a7805 */ /* 0x000fcc000001ff00 */
[----:B------:R1:W2:Y:S02]  /*0b80*/  @!P3 LDG.E.128 R8, desc[UR4][R14.64] ;  /* 0x000000040e08b981 */ /* 0x0002a4000c1e1d00 */
[----:B-1----:R-:W-:Y:S02]  /*0b90*/  IMAD.MOV.U32 R14, RZ, RZ, RZ ;  /* 0x000000ffff0e7224 */ /* 0x002fe400078e00ff */
[----:B------:R-:W-:-:S06]  /*0ba0*/  IMAD.MOV.U32 R15, RZ, RZ, RZ ;  /* 0x000000ffff0f7224 */ /* 0x000fcc00078e00ff */
[----:B------:R1:W3:Y:S01]  /*0bb0*/  @!P6 LDG.E.128 R12, desc[UR4][R28.64] ;  /* 0x000000041c0ce981 */ /* 0x0002e2000c1e1d00 */
[----:B------:R-:W-:Y:S02]  /*0bc0*/  SEL R23, R23, RZ, P4 ;  /* 0x000000ff17177207 */ /* 0x000fe40002000000 */
[----:B------:R-:W-:Y:S01]  /*0bd0*/  SEL R6, R6, RZ, P4 ;  /* 0x000000ff06067207 */ /* 0x000fe20002000000 */
[----:B------:R-:W-:-:S03]  /*0be0*/  @!P5 FMUL R5, R5, 0.20000000298023223877 ;  /* 0x3e4ccccd0505d820 */ /* 0x000fc60000400000 */
[C---:B------:R-:W-:Y:S01]  /*0bf0*/  FSETP.GT.AND P5, PT, R6.reuse, -R23, PT ;  /* 0x800000170600720b */ /* 0x040fe20003fa4000 */
[----:B------:R-:W-:Y:S01]  /*0c00*/  FADD R6, R6, R23 ;  /* 0x0000001706067221 */ /* 0x000fe20000000000 */
[----:B------:R-:W-:Y:S01]  /*0c10*/  SEL R7, R7, RZ, P4 ;  /* 0x000000ff07077207 */ /* 0x000fe20002000000 */
[----:B-1----:R-:W1:Y:S01]  /*0c20*/  LDC.64 R28, c[0x0][0x238] ;  /* 0x00008e00ff1c7b82 */ /* 0x002e620000000a00 */
[----:B------:R-:W-:-:S09]  /*0c30*/  SEL R21, R21, RZ, P4 ;  /* 0x000000ff15157207 */ /* 0x000fd20002000000 */
[----:B------:R-:W-:Y:S01]  /*0c40*/  @!P5 FMUL R6, R6, 0.20000000298023223877 ;  /* 0x3e4ccccd0606d820 */ /* 0x000fe20000400000 */
[C---:B------:R-:W-:Y:S01]  /*0c50*/  FSETP.GT.AND P5, PT, R7.reuse, -R21, PT ;  /* 0x800000150700720b */ /* 0x040fe20003fa4000 */
[----:B------:R-:W-:Y:S01]  /*0c60*/  FADD R21, R7, R21 ;  /* 0x0000001507157221 */ /* 0x000fe20000000000 */
[----:B------:R-:W-:Y:S02]  /*0c70*/  @P2 FSEL R0, R5, RZ, P4 ;  /* 0x000000ff05002208 */ /* 0x000fe40002000000 */
[----:B------:R-:W-:Y:S02]  /*0c80*/  @P2 FSEL R18, R6, RZ, P4 ;  /* 0x000000ff06122208 */ /* 0x000fe40002000000 */
[----:B------:R-:W-:Y:S02]  /*0c90*/  @P0 FSEL R3, R24, RZ, P1 ;  /* 0x000000ff18030208 */ /* 0x000fe40000800000 */
[----:B------:R-:W-:-:S05]  /*0ca0*/  @P0 FSEL R2, R26, RZ, P1 ;  /* 0x000000ff1a020208 */ /* 0x000fca0000800000 */
[----:B------:R-:W-:Y:S01]  /*0cb0*/  @!P5 FMUL R21, R21, 0.20000000298023223877 ;  /* 0x3e4ccccd1515d820 */ /* 0x000fe20000400000 */
[----:B------:R-:W-:-:S04]  /*0cc0*/  @P2 FSEL R16, R4, RZ, P4 ;  /* 0x000000ff04102208 */ /* 0x000fc80002000000 */
[----:B------:R-:W-:Y:S01]  /*0cd0*/  @P2 FSEL R19, R21, RZ, P4 ;  /* 0x000000ff15132208 */ /* 0x000fe20002000000 */
[----:B-1----:R-:W-:Y:S01]  /*0ce0*/  IMAD.WIDE R28, R22, 0x4, R28 ;  /* 0x00000004161c7825 */ /* 0x002fe200078e021c */
[----:B--2---:R-:W-:Y:S02]  /*0cf0*/  SEL R5, R8, RZ, !P3 ;  /* 0x000000ff08057207 */ /* 0x004fe40005800000 */
[----:B------:R-:W-:Y:S02]  /*0d00*/  SEL R6, R9, RZ, !P3 ;  /* 0x000000ff09067207 */ /* 0x000fe40005800000 */
[----:B------:R-:W-:Y:S02]  /*0d10*/  SEL R7, R11, RZ, !P3 ;  /* 0x000000ff0b077207 */ /* 0x000fe40005800000 */
[----:B------:R-:W-:Y:S02]  /*0d20*/  SEL R10, R10, RZ, !P3 ;  /* 0x000000ff0a0a7207 */ /* 0x000fe40005800000 */
[----:B------:R-:W-:-:S02]  /*0d30*/  SEL R4, R5, R20, !P3 ;  /* 0x0000001405047207 */ /* 0x000fc40005800000 */
[----:B------:R-:W-:Y:S02]  /*0d40*/  SEL R5, R6, R17, !P3 ;  /* 0x0000001106057207 */ /* 0x000fe40005800000 */
[----:B------:R-:W-:Y:S02]  /*0d50*/  SEL R6, R10, R3, !P3 ;  /* 0x000000030a067207 */ /* 0x000fe40005800000 */
[----:B------:R-:W-:Y:S02]  /*0d60*/  SEL R7, R7, R2, !P3 ;  /* 0x0000000207077207 */ /* 0x000fe40005800000 */
[----:B---3--:R-:W-:Y:S02]  /*0d70*/  SEL R9, R12, RZ, !P6 ;  /* 0x000000ff0c097207 */ /* 0x008fe40007000000 */
[----:B------:R-:W-:Y:S02]  /*0d80*/  SEL R13, R13, RZ, !P6 ;  /* 0x000000ff0d0d7207 */ /* 0x000fe40007000000 */
[----:B------:R-:W-:-:S02]  /*0d90*/  SEL R11, R14, RZ, !P6 ;  /* 0x000000ff0e0b7207 */ /* 0x000fc40007000000 */
[----:B------:R-:W-:Y:S02]  /*0da0*/  SEL R8, R15, RZ, !P6 ;  /* 0x000000ff0f087207 */ /* 0x000fe40007000000 */
[----:B------:R-:W-:Y:S02]  /*0db0*/  SEL R16, R9, R16, !P6 ;  /* 0x0000001009107207 */ /* 0x000fe40007000000 */
[----:B------:R-:W-:Y:S02]  /*0dc0*/  SEL R17, R13, R0, !P6 ;  /* 0x000000000d117207 */ /* 0x000fe40007000000 */
[----:B------:R-:W-:Y:S02]  /*0dd0*/  SEL R18, R11, R18, !P6 ;  /* 0x000000120b127207 */ /* 0x000fe40007000000 */
[----:B------:R-:W-:Y:S01]  /*0de0*/  SEL R19, R8, R19, !P6 ;  /* 0x0000001308137207 */ /* 0x000fe20007000000 */
[----:B------:R-:W-:Y:S04]  /*0df0*/  STG.E.128 desc[UR4][R28.64], R4 ;  /* 0x000000041c007986 */ /* 0x000fe8000c101d04 */
[----:B------:R-:W-:Y:S01]  /*0e00*/  STG.E.128 desc[UR4][R28.64+0x800], R16 ;  /* 0x000800101c007986 */ /* 0x000fe2000c101d04 */
[----:B------:R-:W-:Y:S05]  /*0e10*/  EXIT ;  /* 0x000000000000794d */ /* 0x000fea0003800000 */
.L_x_0:
[----:B------:R-:W-:-:S00]  /*0e20*/  BRA `(.L_x_0) ;  /* 0xfffffffc00fc7947 */ /* 0x000fc0000383ffff */
[----:B------:R-:W-:-:S00]  /*0e30*/  NOP ;  /* 0x0000000000007918 */ /* 0x000fc00000000000 */
        /* <DEDUP_REMOVED lines=12> */
.L_x_1:


//--------------------- .nv.constant0.triton_poi_fused_cat_2 --------------------------
	.section	.nv.constant0.triton_poi_fused_cat_2,"a",@progbits
	.sectionflags	@""
	.align	4
.nv.constant0.triton_poi_fused_cat_2:
	.zero		580
